//
// Generated by NVIDIA NVVM Compiler
//
// Compiler Build ID: CL-36424714
// Cuda compilation tools, release 13.0, V13.0.88
// Based on NVVM 20.0.0
//

.version 9.0
.target sm_100
.address_size 64

	// .globl	_Z12reduceKernelPfPKfb
.extern .shared .align 16 .b8 auxData[];

.visible .entry _Z12reduceKernelPfPKfb(
	.param .u64 .ptr .align 1 _Z12reduceKernelPfPKfb_param_0,
	.param .u64 .ptr .align 1 _Z12reduceKernelPfPKfb_param_1,
	.param .u8 _Z12reduceKernelPfPKfb_param_2
)
{
	.reg .pred 	%p<6>;
	.reg .b16 	%rs<2>;
	.reg .b32 	%r<15>;
	.reg .b32 	%f<9>;
	.reg .b64 	%rd<9>;

	ld.param.u64 	%rd1, [_Z12reduceKernelPfPKfb_param_0];
	ld.param.u64 	%rd2, [_Z12reduceKernelPfPKfb_param_1];
	ld.param.s8 	%rs1, [_Z12reduceKernelPfPKfb_param_2];
	cvta.to.global.u64 	%rd3, %rd2;
	mov.u32 	%r1, %tid.x;
	mov.u32 	%r14, %ntid.x;
	mov.u32 	%r3, %ctaid.x;
	mad.lo.s32 	%r7, %r14, %r3, %r1;
	mul.wide.s32 	%rd4, %r7, 4;
	add.s64 	%rd5, %rd3, %rd4;
	ld.global.f32 	%f1, [%rd5];
	shl.b32 	%r8, %r1, 2;
	mov.u32 	%r9, auxData;
	add.s32 	%r4, %r9, %r8;
	st.shared.f32 	[%r4], %f1;
	bar.sync 	0;
	setp.lt.u32 	%p1, %r14, 2;
	@%p1 bra 	$L__BB0_6;
$L__BB0_1:
	mov.u32 	%r5, %r14;
	shr.u32 	%r14, %r5, 1;
	setp.ge.u32 	%p2, %r1, %r14;
	@%p2 bra 	$L__BB0_5;
	setp.eq.s16 	%p3, %rs1, 0;
	@%p3 bra 	$L__BB0_4;
	ld.shared.f32 	%f2, [%r4];
	shl.b32 	%r10, %r14, 2;
	add.s32 	%r11, %r4, %r10;
	ld.shared.f32 	%f3, [%r11];
	max.f32 	%f4, %f2, %f3;
	st.shared.f32 	[%r4], %f4;
	bra.uni 	$L__BB0_5;
$L__BB0_4:
	ld.shared.f32 	%f5, [%r4];
	shl.b32 	%r12, %r14, 2;
	add.s32 	%r13, %r4, %r12;
	ld.shared.f32 	%f6, [%r13];
	min.f32 	%f7, %f5, %f6;
	st.shared.f32 	[%r4], %f7;
$L__BB0_5:
	bar.sync 	0;
	setp.gt.u32 	%p4, %r5, 3;
	@%p4 bra 	$L__BB0_1;
$L__BB0_6:
	setp.ne.s32 	%p5, %r1, 0;
	@%p5 bra 	$L__BB0_8;
	ld.shared.f32 	%f8, [auxData];
	cvta.to.global.u64 	%rd6, %rd1;
	mul.wide.u32 	%rd7, %r3, 4;
	add.s64 	%rd8, %rd6, %rd7;
	st.global.f32 	[%rd8], %f8;
$L__BB0_8:
	ret;

}
	// .globl	_Z15histogramKernelPjPKfiiff
.visible .entry _Z15histogramKernelPjPKfiiff(
	.param .u64 .ptr .align 1 _Z15histogramKernelPjPKfiiff_param_0,
	.param .u64 .ptr .align 1 _Z15histogramKernelPjPKfiiff_param_1,
	.param .u32 _Z15histogramKernelPjPKfiiff_param_2,
	.param .u32 _Z15histogramKernelPjPKfiiff_param_3,
	.param .f32 _Z15histogramKernelPjPKfiiff_param_4,
	.param .f32 _Z15histogramKernelPjPKfiiff_param_5
)
{
	.reg .pred 	%p<2>;
	.reg .b32 	%r<9>;
	.reg .b32 	%f<8>;
	.reg .b64 	%rd<9>;

	ld.param.u64 	%rd1, [_Z15histogramKernelPjPKfiiff_param_0];
	ld.param.u64 	%rd2, [_Z15histogramKernelPjPKfiiff_param_1];
	ld.param.u32 	%r2, [_Z15histogramKernelPjPKfiiff_param_2];
	ld.param.u32 	%r3, [_Z15histogramKernelPjPKfiiff_param_3];
	ld.param.f32 	%f1, [_Z15histogramKernelPjPKfiiff_param_4];
	ld.param.f32 	%f2, [_Z15histogramKernelPjPKfiiff_param_5];
	mov.u32 	%r4, %tid.x;
	mov.u32 	%r5, %ntid.x;
	mov.u32 	%r6, %ctaid.x;
	mad.lo.s32 	%r1, %r5, %r6, %r4;
	setp.ge.s32 	%p1, %r1, %r3;
	@%p1 bra 	$L__BB1_2;
	cvta.to.global.u64 	%rd3, %rd2;
	cvta.to.global.u64 	%rd4, %rd1;
	mul.wide.s32 	%rd5, %r1, 4;
	add.s64 	%rd6, %rd3, %rd5;
	ld.global.f32 	%f3, [%rd6];
	sub.f32 	%f4, %f3, %f1;
	div.rn.f32 	%f5, %f4, %f2;
	cvt.rn.f32.s32 	%f6, %r2;
	mul.f32 	%f7, %f5, %f6;
	cvt.rzi.s32.f32 	%r7, %f7;
	mul.wide.s32 	%rd7, %r7, 4;
	add.s64 	%rd8, %rd4, %rd7;
	atom.global.add.u32 	%r8, [%rd8], 1;
$L__BB1_2:
	ret;

}
	// .globl	_Z19exclusiveScanKernelPjPKji
.visible .entry _Z19exclusiveScanKernelPjPKji(
	.param .u64 .ptr .align 1 _Z19exclusiveScanKernelPjPKji_param_0,
	.param .u64 .ptr .align 1 _Z19exclusiveScanKernelPjPKji_param_1,
	.param .u32 _Z19exclusiveScanKernelPjPKji_param_2
)
{
	.reg .pred 	%p<5>;
	.reg .b32 	%r<37>;
	.reg .b32 	%f<12>;
	.reg .b64 	%rd<9>;

	ld.param.u64 	%rd1, [_Z19exclusiveScanKernelPjPKji_param_0];
	ld.param.u64 	%rd2, [_Z19exclusiveScanKernelPjPKji_param_1];
	ld.param.u32 	%r8, [_Z19exclusiveScanKernelPjPKji_param_2];
	mov.u32 	%r1, %tid.x;
	setp.eq.s32 	%p1, %r1, 0;
	mov.f32 	%f10, 0f00000000;
	@%p1 bra 	$L__BB2_2;
	cvta.to.global.u64 	%rd3, %rd2;
	add.s32 	%r9, %r1, -1;
	mul.wide.u32 	%rd4, %r9, 4;
	add.s64 	%rd5, %rd3, %rd4;
	ld.global.u32 	%r10, [%rd5];
	cvt.rn.f32.u32 	%f10, %r10;
$L__BB2_2:
	shl.b32 	%r12, %r1, 2;
	mov.u32 	%r13, auxData;
	add.s32 	%r2, %r13, %r12;
	st.shared.f32 	[%r2], %f10;
	bar.sync 	0;
	setp.lt.s32 	%p2, %r8, 2;
	mov.b32 	%r36, 0;
	@%p2 bra 	$L__BB2_8;
	mov.b32 	%r35, 0;
	mov.b32 	%r34, 1;
$L__BB2_4:
	xor.b32  	%r36, %r35, 1;
	setp.lt.s32 	%p3, %r1, %r34;
	@%p3 bra 	$L__BB2_6;
	mul.lo.s32 	%r16, %r35, %r8;
	add.s32 	%r17, %r16, %r1;
	shl.b32 	%r18, %r16, 2;
	add.s32 	%r19, %r2, %r18;
	ld.shared.f32 	%f7, [%r19];
	sub.s32 	%r20, %r17, %r34;
	shl.b32 	%r21, %r20, 2;
	add.s32 	%r23, %r13, %r21;
	ld.shared.f32 	%f8, [%r23];
	add.f32 	%f11, %f7, %f8;
	bra.uni 	$L__BB2_7;
$L__BB2_6:
	mul.lo.s32 	%r24, %r35, %r8;
	shl.b32 	%r25, %r24, 2;
	add.s32 	%r26, %r2, %r25;
	ld.shared.f32 	%f11, [%r26];
$L__BB2_7:
	mul.lo.s32 	%r27, %r36, %r8;
	shl.b32 	%r28, %r27, 2;
	add.s32 	%r29, %r2, %r28;
	st.shared.f32 	[%r29], %f11;
	bar.sync 	0;
	shl.b32 	%r34, %r34, 1;
	setp.lt.s32 	%p4, %r34, %r8;
	mov.u32 	%r35, %r36;
	@%p4 bra 	$L__BB2_4;
$L__BB2_8:
	cvta.to.global.u64 	%rd6, %rd1;
	mul.lo.s32 	%r30, %r36, %r8;
	shl.b32 	%r31, %r30, 2;
	add.s32 	%r32, %r2, %r31;
	ld.shared.f32 	%f9, [%r32];
	cvt.rzi.u32.f32 	%r33, %f9;
	mul.wide.u32 	%rd7, %r1, 4;
	add.s64 	%rd8, %rd6, %rd7;
	st.global.u32 	[%rd8], %r33;
	ret;

}


// ===== COMPILED SASS (sm_100) =====

	.target	sm_100

	.elftype	@"ET_EXEC"


//--------------------- .note.nv.tkinfo           --------------------------
	.section	.note.nv.tkinfo,"",@"SHT_NOTE"
	.sectionflags	@"SHF_NOTE_NV_TKINFO"
	.tkinfo
        /*0018*/ 	.word	0x00000002
        /*0030*/ 	.string	""
        /*0030*/ 	.string	"ptxas"
        /*0030*/ 	.string	"Cuda compilation tools, release 13.0, V13.0.88"
        /*0030*/ 	.string	"Build cuda_13.0.r13.0/compiler.36424714_0"
        /*0030*/ 	.string	"-arch sm_100 -m 64 "



//--------------------- .note.nv.cuinfo           --------------------------
	.section	.note.nv.cuinfo,"",@"SHT_NOTE"
	.sectionflags	@"SHF_NOTE_NV_CUINFO"
        /*0018*/ 	.short	0x0002
        /*001a*/ 	.short	0x0064
        /*001c*/ 	.short	0x0082
	.zero		2


//--------------------- .nv.info                  --------------------------
	.section	.nv.info,"",@"SHT_CUDA_INFO"
	.align	4


	//----- nvinfo : EIATTR_REGCOUNT
	.align		4
        /*0000*/ 	.byte	0x04, 0x2f
        /*0002*/ 	.short	(.L_1 - .L_0)
	.align		4
.L_0:
        /*0004*/ 	.word	index@(_Z12reduceKernelPfPKfb)
        /*0008*/ 	.word	0x0000000c


	//----- nvinfo : EIATTR_FRAME_SIZE
	.align		4
.L_1:
        /*000c*/ 	.byte	0x04, 0x11
        /*000e*/ 	.short	(.L_3 - .L_2)
	.align		4
.L_2:
        /*0010*/ 	.word	index@(_Z12reduceKernelPfPKfb)
        /*0014*/ 	.word	0x00000000


	//----- nvinfo : EIATTR_REGCOUNT
	.align		4
.L_3:
        /*0018*/ 	.byte	0x04, 0x2f
        /*001a*/ 	.short	(.L_5 - .L_4)
	.align		4
.L_4:
        /*001c*/ 	.word	index@(_Z15histogramKernelPjPKfiiff)
        /*0020*/ 	.word	0x0000000e


	//----- nvinfo : EIATTR_FRAME_SIZE
	.align		4
.L_5:
        /*0024*/ 	.byte	0x04, 0x11
        /*0026*/ 	.short	(.L_7 - .L_6)
	.align		4
.L_6:
        /*0028*/ 	.word	index@($__internal_0_$__cuda_sm3x_div_rn_noftz_f32_slowpath)
        /*002c*/ 	.word	0x00000000


	//----- nvinfo : EIATTR_FRAME_SIZE
	.align		4
.L_7:
        /*0030*/ 	.byte	0x04, 0x11
        /*0032*/ 	.short	(.L_9 - .L_8)
	.align		4
.L_8:
        /*0034*/ 	.word	index@(_Z15histogramKernelPjPKfiiff)
        /*0038*/ 	.word	0x00000000


	//----- nvinfo : EIATTR_REGCOUNT
	.align		4
.L_9:
        /*003c*/ 	.byte	0x04, 0x2f
        /*003e*/ 	.short	(.L_11 - .L_10)
	.align		4
.L_10:
        /*0040*/ 	.word	index@(_Z19exclusiveScanKernelPjPKji)
        /*0044*/ 	.word	0x0000000c


	//----- nvinfo : EIATTR_FRAME_SIZE
	.align		4
.L_11:
        /*0048*/ 	.byte	0x04, 0x11
        /*004a*/ 	.short	(.L_13 - .L_12)
	.align		4
.L_12:
        /*004c*/ 	.word	index@(_Z19exclusiveScanKernelPjPKji)
        /*0050*/ 	.word	0x00000000


	//----- nvinfo : EIATTR_MIN_STACK_SIZE
	.align		4
.L_13:
        /*0054*/ 	.byte	0x04, 0x12
        /*0056*/ 	.short	(.L_15 - .L_14)
	.align		4
.L_14:
        /*0058*/ 	.word	index@(_Z19exclusiveScanKernelPjPKji)
        /*005c*/ 	.word	0x00000000


	//----- nvinfo : EIATTR_MIN_STACK_SIZE
	.align		4
.L_15:
        /*0060*/ 	.byte	0x04, 0x12
        /*0062*/ 	.short	(.L_17 - .L_16)
	.align		4
.L_16:
        /*0064*/ 	.word	index@(_Z15histogramKernelPjPKfiiff)
        /*0068*/ 	.word	0x00000000


	//----- nvinfo : EIATTR_MIN_STACK_SIZE
	.align		4
.L_17:
        /*006c*/ 	.byte	0x04, 0x12
        /*006e*/ 	.short	(.L_19 - .L_18)
	.align		4
.L_18:
        /*0070*/ 	.word	index@(_Z12reduceKernelPfPKfb)
        /*0074*/ 	.word	0x00000000
.L_19:


//--------------------- .nv.compat                --------------------------
	.section	.nv.compat,"",@"SHT_CUDA_COMPAT_INFO"
	.align	4
        /*0000*/ 	.byte	0x02, 0x09, 0x00, 0x00, 0x02, 0x02, 0x01, 0x00, 0x02, 0x05, 0x05, 0x00, 0x03, 0x07, 0x01, 0x01
        /*0010*/ 	.byte	0x02, 0x03, 0x00, 0x00, 0x02, 0x06, 0x01, 0x00, 0x04, 0x0b, 0x08, 0x00, 0x01, 0x00, 0x00, 0x00
        /*0020*/ 	.byte	0x00, 0x00, 0x00, 0x00


//--------------------- .nv.info._Z19exclusiveScanKernelPjPKji --------------------------
	.section	.nv.info._Z19exclusiveScanKernelPjPKji,"",@"SHT_CUDA_INFO"
	.sectionflags	@""
	.align	4


	//----- nvinfo : EIATTR_CUDA_API_VERSION
	.align		4
        /*0000*/ 	.byte	0x04, 0x37
        /*0002*/ 	.short	(.L_21 - .L_20)
.L_20:
        /*0004*/ 	.word	0x00000082


	//----- nvinfo : EIATTR_KPARAM_INFO
	.align		4
.L_21:
        /*0008*/ 	.byte	0x04, 0x17
        /*000a*/ 	.short	(.L_23 - .L_22)
.L_22:
        /*000c*/ 	.word	0x00000000
        /*0010*/ 	.short	0x0002
        /*0012*/ 	.short	0x0010
        /*0014*/ 	.byte	0x00, 0xf0, 0x11, 0x00


	//----- nvinfo : EIATTR_KPARAM_INFO
	.align		4
.L_23:
        /*0018*/ 	.byte	0x04, 0x17
        /*001a*/ 	.short	(.L_25 - .L_24)
.L_24:
        /*001c*/ 	.word	0x00000000
        /*0020*/ 	.short	0x0001
        /*0022*/ 	.short	0x0008
        /*0024*/ 	.byte	0x00, 0xf5, 0x21, 0x00


	//----- nvinfo : EIATTR_KPARAM_INFO
	.align		4
.L_25:
        /*0028*/ 	.byte	0x04, 0x17
        /*002a*/ 	.short	(.L_27 - .L_26)
.L_26:
        /*002c*/ 	.word	0x00000000
        /*0030*/ 	.short	0x0000
        /*0032*/ 	.short	0x0000
        /*0034*/ 	.byte	0x00, 0xf5, 0x21, 0x00


	//----- nvinfo : EIATTR_SPARSE_MMA_MASK
	.align		4
.L_27:
        /*0038*/ 	.byte	0x03, 0x50
        /*003a*/ 	.short	0x0000


	//----- nvinfo : EIATTR_MAXREG_COUNT
	.align		4
        /*003c*/ 	.byte	0x03, 0x1b
        /*003e*/ 	.short	0x00ff


	//----- nvinfo : EIATTR_NUM_BARRIERS
	.align		4
        /*0040*/ 	.byte	0x02, 0x4c
        /*0042*/ 	.byte	0x01
	.zero		1


	//----- nvinfo : EIATTR_MERCURY_ISA_VERSION
	.align		4
        /*0044*/ 	.byte	0x03, 0x5f
        /*0046*/ 	.short	0x0101


	//----- nvinfo : EIATTR_VRC_CTA_INIT_COUNT
	.align		4
        /*0048*/ 	.byte	0x02, 0x4a
	.zero		1
	.zero		1


	//----- nvinfo : EIATTR_EXIT_INSTR_OFFSETS
	.align		4
        /*004c*/ 	.byte	0x04, 0x1c
        /*004e*/ 	.short	(.L_29 - .L_28)


	//   ....[0]....
.L_28:
        /*0050*/ 	.word	0x000003b0


	//----- nvinfo : EIATTR_CRS_STACK_SIZE
	.align		4
.L_29:
        /*0054*/ 	.byte	0x04, 0x1e
        /*0056*/ 	.short	(.L_31 - .L_30)
.L_30:
        /*0058*/ 	.word	0x00000000


	//----- nvinfo : EIATTR_CBANK_PARAM_SIZE
	.align		4
.L_31:
        /*005c*/ 	.byte	0x03, 0x19
        /*005e*/ 	.short	0x0014


	//----- nvinfo : EIATTR_PARAM_CBANK
	.align		4
        /*0060*/ 	.byte	0x04, 0x0a
        /*0062*/ 	.short	(.L_33 - .L_32)
	.align		4
.L_32:
        /*0064*/ 	.word	index@(.nv.constant0._Z19exclusiveScanKernelPjPKji)
        /*0068*/ 	.short	0x0380
        /*006a*/ 	.short	0x0014


	//----- nvinfo : EIATTR_SW_WAR
	.align		4
.L_33:
        /*006c*/ 	.byte	0x04, 0x36
        /*006e*/ 	.short	(.L_35 - .L_34)
.L_34:
        /*0070*/ 	.word	0x00000008
.L_35:


//--------------------- .nv.info._Z15histogramKernelPjPKfiiff --------------------------
	.section	.nv.info._Z15histogramKernelPjPKfiiff,"",@"SHT_CUDA_INFO"
	.sectionflags	@""
	.align	4


	//----- nvinfo : EIATTR_CUDA_API_VERSION
	.align		4
        /*0000*/ 	.byte	0x04, 0x37
        /*0002*/ 	.short	(.L_37 - .L_36)
.L_36:
        /*0004*/ 	.word	0x00000082


	//----- nvinfo : EIATTR_KPARAM_INFO
	.align		4
.L_37:
        /*0008*/ 	.byte	0x04, 0x17
        /*000a*/ 	.short	(.L_39 - .L_38)
.L_38:
        /*000c*/ 	.word	0x00000000
        /*0010*/ 	.short	0x0005
        /*0012*/ 	.short	0x001c
        /*0014*/ 	.byte	0x00, 0xf0, 0x11, 0x00


	//----- nvinfo : EIATTR_KPARAM_INFO
	.align		4
.L_39:
        /*0018*/ 	.byte	0x04, 0x17
        /*001a*/ 	.short	(.L_41 - .L_40)
.L_40:
        /*001c*/ 	.word	0x00000000
        /*0020*/ 	.short	0x0004
        /*0022*/ 	.short	0x0018
        /*0024*/ 	.byte	0x00, 0xf0, 0x11, 0x00


	//----- nvinfo : EIATTR_KPARAM_INFO
	.align		4
.L_41:
        /*0028*/ 	.byte	0x04, 0x17
        /*002a*/ 	.short	(.L_43 - .L_42)
.L_42:
        /*002c*/ 	.word	0x00000000
        /*0030*/ 	.short	0x0003
        /*0032*/ 	.short	0x0014
        /*0034*/ 	.byte	0x00, 0xf0, 0x11, 0x00


	//----- nvinfo : EIATTR_KPARAM_INFO
	.align		4
.L_43:
        /*0038*/ 	.byte	0x04, 0x17
        /*003a*/ 	.short	(.L_45 - .L_44)
.L_44:
        /*003c*/ 	.word	0x00000000
        /*0040*/ 	.short	0x0002
        /*0042*/ 	.short	0x0010
        /*0044*/ 	.byte	0x00, 0xf0, 0x11, 0x00


	//----- nvinfo : EIATTR_KPARAM_INFO
	.align		4
.L_45:
        /*0048*/ 	.byte	0x04, 0x17
        /*004a*/ 	.short	(.L_47 - .L_46)
.L_46:
        /*004c*/ 	.word	0x00000000
        /*0050*/ 	.short	0x0001
        /*0052*/ 	.short	0x0008
        /*0054*/ 	.byte	0x00, 0xf5, 0x21, 0x00


	//----- nvinfo : EIATTR_KPARAM_INFO
	.align		4
.L_47:
        /*0058*/ 	.byte	0x04, 0x17
        /*005a*/ 	.short	(.L_49 - .L_48)
.L_48:
        /*005c*/ 	.word	0x00000000
        /*0060*/ 	.short	0x0000
        /*0062*/ 	.short	0x0000
        /*0064*/ 	.byte	0x00, 0xf5, 0x21, 0x00


	//----- nvinfo : EIATTR_SPARSE_MMA_MASK
	.align		4
.L_49:
        /*0068*/ 	.byte	0x03, 0x50
        /*006a*/ 	.short	0x0000


	//----- nvinfo : EIATTR_MAXREG_COUNT
	.align		4
        /*006c*/ 	.byte	0x03, 0x1b
        /*006e*/ 	.short	0x00ff


	//----- nvinfo : EIATTR_MERCURY_ISA_VERSION
	.align		4
        /*0070*/ 	.byte	0x03, 0x5f
        /*0072*/ 	.short	0x0101


	//----- nvinfo : EIATTR_VRC_CTA_INIT_COUNT
	.align		4
        /*0074*/ 	.byte	0x02, 0x4a
	.zero		1
	.zero		1


	//----- nvinfo : EIATTR_EXIT_INSTR_OFFSETS
	.align		4
        /*0078*/ 	.byte	0x04, 0x1c
        /*007a*/ 	.short	(.L_51 - .L_50)


	//   ....[0]....
.L_50:
        /*007c*/ 	.word	0x00000070


	//   ....[1]....
        /*0080*/ 	.word	0x00000220


	//----- nvinfo : EIATTR_CRS_STACK_SIZE
	.align		4
.L_51:
        /*0084*/ 	.byte	0x04, 0x1e
        /*0086*/ 	.short	(.L_53 - .L_52)
.L_52:
        /*0088*/ 	.word	0x00000000


	//----- nvinfo : EIATTR_CBANK_PARAM_SIZE
	.align		4
.L_53:
        /*008c*/ 	.byte	0x03, 0x19
        /*008e*/ 	.short	0x0020


	//----- nvinfo : EIATTR_PARAM_CBANK
	.align		4
        /*0090*/ 	.byte	0x04, 0x0a
        /*0092*/ 	.short	(.L_55 - .L_54)
	.align		4
.L_54:
        /*0094*/ 	.word	index@(.nv.constant0._Z15histogramKernelPjPKfiiff)
        /*0098*/ 	.short	0x0380
        /*009a*/ 	.short	0x0020


	//----- nvinfo : EIATTR_SW_WAR
	.align		4
.L_55:
        /*009c*/ 	.byte	0x04, 0x36
        /*009e*/ 	.short	(.L_57 - .L_56)
.L_56:
        /*00a0*/ 	.word	0x00000008
.L_57:


//--------------------- .nv.info._Z12reduceKernelPfPKfb --------------------------
	.section	.nv.info._Z12reduceKernelPfPKfb,"",@"SHT_CUDA_INFO"
	.sectionflags	@""
	.align	4


	//----- nvinfo : EIATTR_CUDA_API_VERSION
	.align		4
        /*0000*/ 	.byte	0x04, 0x37
        /*0002*/ 	.short	(.L_59 - .L_58)
.L_58:
        /*0004*/ 	.word	0x00000082


	//----- nvinfo : EIATTR_KPARAM_INFO
	.align		4
.L_59:
        /*0008*/ 	.byte	0x04, 0x17
        /*000a*/ 	.short	(.L_61 - .L_60)
.L_60:
        /*000c*/ 	.word	0x00000000
        /*0010*/ 	.short	0x0002
        /*0012*/ 	.short	0x0010
        /*0014*/ 	.byte	0x00, 0xf0, 0x05, 0x00


	//----- nvinfo : EIATTR_KPARAM_INFO
	.align		4
.L_61:
        /*0018*/ 	.byte	0x04, 0x17
        /*001a*/ 	.short	(.L_63 - .L_62)
.L_62:
        /*001c*/ 	.word	0x00000000
        /*0020*/ 	.short	0x0001
        /*0022*/ 	.short	0x0008
        /*0024*/ 	.byte	0x00, 0xf5, 0x21, 0x00


	//----- nvinfo : EIATTR_KPARAM_INFO
	.align		4
.L_63:
        /*0028*/ 	.byte	0x04, 0x17
        /*002a*/ 	.short	(.L_65 - .L_64)
.L_64:
        /*002c*/ 	.word	0x00000000
        /*0030*/ 	.short	0x0000
        /*0032*/ 	.short	0x0000
        /*0034*/ 	.byte	0x00, 0xf5, 0x21, 0x00


	//----- nvinfo : EIATTR_SPARSE_MMA_MASK
	.align		4
.L_65:
        /*0038*/ 	.byte	0x03, 0x50
        /*003a*/ 	.short	0x0000


	//----- nvinfo : EIATTR_MAXREG_COUNT
	.align		4
        /*003c*/ 	.byte	0x03, 0x1b
        /*003e*/ 	.short	0x00ff


	//----- nvinfo : EIATTR_NUM_BARRIERS
	.align		4
        /*0040*/ 	.byte	0x02, 0x4c
        /*0042*/ 	.byte	0x01
	.zero		1


	//----- nvinfo : EIATTR_MERCURY_ISA_VERSION
	.align		4
        /*0044*/ 	.byte	0x03, 0x5f
        /*0046*/ 	.short	0x0101


	//----- nvinfo : EIATTR_VRC_CTA_INIT_COUNT
	.align		4
        /*0048*/ 	.byte	0x02, 0x4a
	.zero		1
	.zero		1


	//----- nvinfo : EIATTR_EXIT_INSTR_OFFSETS
	.align		4
        /*004c*/ 	.byte	0x04, 0x1c
        /*004e*/ 	.short	(.L_67 - .L_66)


	//   ....[0]....
.L_66:
        /*0050*/ 	.word	0x00000280


	//   ....[1]....
        /*0054*/ 	.word	0x00000300


	//----- nvinfo : EIATTR_CRS_STACK_SIZE
	.align		4
.L_67:
        /*0058*/ 	.byte	0x04, 0x1e
        /*005a*/ 	.short	(.L_69 - .L_68)
.L_68:
        /*005c*/ 	.word	0x00000000


	//----- nvinfo : EIATTR_CBANK_PARAM_SIZE
	.align		4
.L_69:
        /*0060*/ 	.byte	0x03, 0x19
        /*0062*/ 	.short	0x0011


	//----- nvinfo : EIATTR_PARAM_CBANK
	.align		4
        /*0064*/ 	.byte	0x04, 0x0a
        /*0066*/ 	.short	(.L_71 - .L_70)
	.align		4
.L_70:
        /*0068*/ 	.word	index@(.nv.constant0._Z12reduceKernelPfPKfb)
        /*006c*/ 	.short	0x0380
        /*006e*/ 	.short	0x0011


	//----- nvinfo : EIATTR_SW_WAR
	.align		4
.L_71:
        /*0070*/ 	.byte	0x04, 0x36
        /*0072*/ 	.short	(.L_73 - .L_72)
.L_72:
        /*0074*/ 	.word	0x00000008
.L_73:


//--------------------- .nv.callgraph             --------------------------
	.section	.nv.callgraph,"",@"SHT_CUDA_CALLGRAPH"
	.align	4
	.sectionentsize	8
	.align		4
        /*0000*/ 	.word	0x00000000
	.align		4
        /*0004*/ 	.word	0xffffffff
	.align		4
        /*0008*/ 	.word	0x00000000
	.align		4
        /*000c*/ 	.word	0xfffffffe
	.align		4
        /*0010*/ 	.word	0x00000000
	.align		4
        /*0014*/ 	.word	0xfffffffd
	.align		4
        /*0018*/ 	.word	0x00000000
	.align		4
        /*001c*/ 	.word	0xfffffffc


//--------------------- .text._Z19exclusiveScanKernelPjPKji --------------------------
	.section	.text._Z19exclusiveScanKernelPjPKji,"ax",@progbits
	.align	128
        .global         _Z19exclusiveScanKernelPjPKji
        .type           _Z19exclusiveScanKernelPjPKji,@function
        .size           _Z19exclusiveScanKernelPjPKji,(.L_x_26 - _Z19exclusiveScanKernelPjPKji)
        .other          _Z19exclusiveScanKernelPjPKji,@"STO_CUDA_ENTRY STV_DEFAULT"
_Z19exclusiveScanKernelPjPKji:
.text._Z19exclusiveScanKernelPjPKji:
[----:B------:R-:W-:Y:S01]  /*0000*/  LDC R1, c[0x0][0x37c] ;  /* 0x0000df00ff017b82 */ /* 0x000fe20000000800 */
[----:B------:R-:W0:Y:S01]  /*0010*/  S2R R0, SR_TID.X ;  /* 0x0000000000007919 */ /* 0x000e220000002100 */
[----:B------:R-:W1:Y:S01]  /*0020*/  LDCU.64 UR6, c[0x0][0x358] ;  /* 0x00006b00ff0677ac */ /* 0x000e620008000a00 */
[----:B0-----:R-:W-:-:S13]  /*0030*/  ISETP.NE.AND P0, PT, R0, RZ, PT ;  /* 0x000000ff0000720c */ /* 0x001fda0003f05270 */
[----:B------:R-:W0:Y:S01]  /*0040*/  @P0 LDC.64 R2, c[0x0][0x388] ;  /* 0x0000e200ff020b82 */ /* 0x000e220000000a00 */
[----:B------:R-:W-:-:S04]  /*0050*/  @P0 VIADD R5, R0, 0xffffffff ;  /* 0xffffffff00050836 */ /* 0x000fc80000000000 */
[----:B0-----:R-:W-:-:S06]  /*0060*/  @P0 IMAD.WIDE.U32 R2, R5, 0x4, R2 ;  /* 0x0000000405020825 */ /* 0x001fcc00078e0002 */
[----:B-1----:R-:W2:Y:S01]  /*0070*/  @P0 LDG.E R2, desc[UR6][R2.64] ;  /* 0x0000000602020981 */ /* 0x002ea2000c1e1900 */
[----:B------:R-:W0:Y:S01]  /*0080*/  S2UR UR5, SR_CgaCtaId ;  /* 0x00000000000579c3 */ /* 0x000e220000008800 */
[----:B------:R-:W-:Y:S01]  /*0090*/  UMOV UR4, 0x400 ;  /* 0x0000040000047882 */ /* 0x000fe20000000000 */
[----:B------:R-:W-:Y:S01]  /*00a0*/  IMAD.MOV.U32 R4, RZ, RZ, RZ ;  /* 0x000000ffff047224 */ /* 0x000fe200078e00ff */
[----:B0-----:R-:W-:Y:S01]  /*00b0*/  ULEA UR4, UR5, UR4, 0x18 ;  /* 0x0000000405047291 */ /* 0x001fe2000f8ec0ff */
[----:B------:R-:W0:Y:S05]  /*00c0*/  LDCU UR5, c[0x0][0x390] ;  /* 0x00007200ff0577ac */ /* 0x000e2a0008000800 */
[----:B------:R-:W-:-:S02]  /*00d0*/  LEA R5, R0, UR4, 0x2 ;  /* 0x0000000400057c11 */ /* 0x000fc4000f8e10ff */
[----:B0-----:R-:W-:Y:S02]  /*00e0*/  MOV R8, UR5 ;  /* 0x0000000500087c02 */ /* 0x001fe40008000f00 */
[----:B--2---:R-:W-:Y:S01]  /*00f0*/  @P0 I2FP.F32.U32 R4, R2 ;  /* 0x0000000200040245 */ /* 0x004fe20000201000 */
[----:B------:R-:W-:Y:S01]  /*0100*/  IMAD.MOV.U32 R2, RZ, RZ, RZ ;  /* 0x000000ffff027224 */ /* 0x000fe200078e00ff */
[----:B------:R-:W-:-:S03]  /*0110*/  ISETP.GE.AND P0, PT, R8, 0x2, PT ;  /* 0x000000020800780c */ /* 0x000fc60003f06270 */
[----:B------:R0:W-:Y:S01]  /*0120*/  STS [R5], R4 ;  /* 0x0000000405007388 */ /* 0x0001e20000000800 */
[----:B------:R-:W-:Y:S09]  /*0130*/  BAR.SYNC.DEFER_BLOCKING 0x0 ;  /* 0x0000000000007b1d */ /* 0x000ff20000010000 */
[----:B0-----:R-:W-:Y:S05]  /*0140*/  @!P0 BRA `(.L_x_0) ;  /* 0x00000000007c8947 */ /* 0x001fea0003800000 */
[----:B------:R-:W-:Y:S01]  /*0150*/  HFMA2 R3, -RZ, RZ, 0, 0 ;  /* 0x00000000ff037431 */ /* 0x000fe200000001ff */
[----:B------:R-:W-:Y:S01]  /*0160*/  BSSY.RECONVERGENT B0, `(.L_x_0) ;  /* 0x000001d000007945 */ /* 0x000fe20003800200 */
[----:B------:R-:W-:Y:S01]  /*0170*/  IMAD.MOV.U32 R7, RZ, RZ, 0x1 ;  /* 0x00000001ff077424 */ /* 0x000fe200078e00ff */
[----:B------:R-:W0:Y:S06]  /*0180*/  LDCU UR5, c[0x0][0x390] ;  /* 0x00007200ff0577ac */ /* 0x000e2c0008000800 */
.L_x_4:
[----:B------:R-:W-:Y:S01]  /*0190*/  ISETP.GE.AND P0, PT, R0, R7, PT ;  /* 0x000000070000720c */ /* 0x000fe20003f06270 */
[----:B------:R-:W-:Y:S01]  /*01a0*/  BSSY.RECONVERGENT B1, `(.L_x_1) ;  /* 0x0000010000017945 */ /* 0x000fe20003800200 */
[----:B------:R-:W-:-:S11]  /*01b0*/  LOP3.LUT R2, R3, 0x1, RZ, 0x3c, !PT ;  /* 0x0000000103027812 */ /* 0x000fd600078e3cff */
[----:B-1----:R-:W-:Y:S05]  /*01c0*/  @!P0 BRA `(.L_x_2) ;  /* 0x0000000000248947 */ /* 0x002fea0003800000 */
[----:B0-----:R-:W-:-:S05]  /*01d0*/  MOV R8, UR5 ;  /* 0x0000000500087c02 */ /* 0x001fca0008000f00 */
[----:B------:R-:W-:-:S05]  /*01e0*/  IMAD R4, R3, R8, RZ ;  /* 0x0000000803047224 */ /* 0x000fca00078e02ff */
[----:B------:R-:W-:Y:S01]  /*01f0*/  IADD3 R3, PT, PT, -R7, R4, R0 ;  /* 0x0000000407037210 */ /* 0x000fe20007ffe100 */
[----:B------:R-:W-:-:S03]  /*0200*/  IMAD R4, R4, 0x4, R5 ;  /* 0x0000000404047824 */ /* 0x000fc600078e0205 */
[----:B------:R-:W-:-:S03]  /*0210*/  LEA R3, R3, UR4, 0x2 ;  /* 0x0000000403037c11 */ /* 0x000fc6000f8e10ff */
[----:B------:R-:W-:Y:S04]  /*0220*/  LDS R4, [R4] ;  /* 0x0000000004047984 */ /* 0x000fe80000000800 */
[----:B------:R-:W0:Y:S02]  /*0230*/  LDS R3, [R3] ;  /* 0x0000000003037984 */ /* 0x000e240000000800 */
[----:B0-----:R-:W-:Y:S01]  /*0240*/  FADD R6, R4, R3 ;  /* 0x0000000304067221 */ /* 0x001fe20000000000 */
[----:B------:R-:W-:Y:S06]  /*0250*/  BRA `(.L_x_3) ;  /* 0x0000000000107947 */ /* 0x000fec0003800000 */
.L_x_2:
[----:B0-----:R-:W-:-:S05]  /*0260*/  MOV R8, UR5 ;  /* 0x0000000500087c02 */ /* 0x001fca0008000f00 */
[----:B------:R-:W-:-:S04]  /*0270*/  IMAD R4, R3, R8, RZ ;  /* 0x0000000803047224 */ /* 0x000fc800078e02ff */
[----:B------:R-:W-:-:S05]  /*0280*/  IMAD R4, R4, 0x4, R5 ;  /* 0x0000000404047824 */ /* 0x000fca00078e0205 */
[----:B------:R0:W1:Y:S02]  /*0290*/  LDS R6, [R4] ;  /* 0x0000000004067984 */ /* 0x0000640000000800 */
.L_x_3:
[----:B------:R-:W-:Y:S05]  /*02a0*/  BSYNC.RECONVERGENT B1 ;  /* 0x0000000000017941 */ /* 0x000fea0003800200 */
.L_x_1:
[----:B------:R-:W-:Y:S01]  /*02b0*/  IMAD.SHL.U32 R7, R7, 0x2, RZ ;  /* 0x0000000207077824 */ /* 0x000fe200078e00ff */
[----:B------:R-:W-:Y:S01]  /*02c0*/  MOV R3, R2 ;  /* 0x0000000200037202 */ /* 0x000fe20000000f00 */
[----:B0-----:R-:W-:-:S03]  /*02d0*/  IMAD R4, R2, R8, RZ ;  /* 0x0000000802047224 */ /* 0x001fc600078e02ff */
[----:B------:R-:W-:Y:S02]  /*02e0*/  ISETP.GE.AND P0, PT, R7, R8, PT ;  /* 0x000000080700720c */ /* 0x000fe40003f06270 */
[----:B------:R-:W-:-:S05]  /*02f0*/  LEA R9, R4, R5, 0x2 ;  /* 0x0000000504097211 */ /* 0x000fca00078e10ff */
[----:B-1----:R1:W-:Y:S01]  /*0300*/  STS [R9], R6 ;  /* 0x0000000609007388 */ /* 0x0023e20000000800 */
[----:B------:R-:W-:Y:S06]  /*0310*/  BAR.SYNC.DEFER_BLOCKING 0x0 ;  /* 0x0000000000007b1d */ /* 0x000fec0000010000 */
[----:B------:R-:W-:Y:S05]  /*0320*/  @!P0 BRA `(.L_x_4) ;  /* 0xfffffffc00988947 */ /* 0x000fea000383ffff */
[----:B------:R-:W-:Y:S05]  /*0330*/  BSYNC.RECONVERGENT B0 ;  /* 0x0000000000007941 */ /* 0x000fea0003800200 */
.L_x_0:
[----:B------:R-:W-:-:S04]  /*0340*/  IMAD R2, R2, R8, RZ ;  /* 0x0000000802027224 */ /* 0x000fc800078e02ff */
[----:B------:R-:W-:Y:S02]  /*0350*/  IMAD R5, R2, 0x4, R5 ;  /* 0x0000000402057824 */ /* 0x000fe400078e0205 */
[----:B------:R-:W0:Y:S04]  /*0360*/  LDC.64 R2, c[0x0][0x380] ;  /* 0x0000e000ff027b82 */ /* 0x000e280000000a00 */
[----:B------:R-:W2:Y:S01]  /*0370*/  LDS R5, [R5] ;  /* 0x0000000005057984 */ /* 0x000ea20000000800 */
[----:B0-----:R-:W-:Y:S01]  /*0380*/  IMAD.WIDE.U32 R2, R0, 0x4, R2 ;  /* 0x0000000400027825 */ /* 0x001fe200078e0002 */
[----:B--2---:R-:W0:Y:S04]  /*0390*/  F2I.U32.TRUNC.NTZ R7, R5 ;  /* 0x0000000500077305 */ /* 0x004e28000020f000 */
[----:B0-----:R-:W-:Y:S01]  /*03a0*/  STG.E desc[UR6][R2.64], R7 ;  /* 0x0000000702007986 */ /* 0x001fe2000c101906 */
[----:B------:R-:W-:Y:S05]  /*03b0*/  EXIT ;  /* 0x000000000000794d */ /* 0x000fea0003800000 */
.L_x_5:
[----:B------:R-:W-:-:S00]  /*03c0*/  BRA `(.L_x_5) ;  /* 0xfffffffc00fc7947 */ /* 0x000fc0000383ffff */
[----:B------:R-:W-:-:S00]  /*03d0*/  NOP ;  /* 0x0000000000007918 */ /* 0x000fc00000000000 */
        /* <DEDUP_REMOVED lines=10> */
.L_x_26:


//--------------------- .text._Z15histogramKernelPjPKfiiff --------------------------
	.section	.text._Z15histogramKernelPjPKfiiff,"ax",@progbits
	.align	128
        .global         _Z15histogramKernelPjPKfiiff
        .type           _Z15histogramKernelPjPKfiiff,@function
        .size           _Z15histogramKernelPjPKfiiff,(.L_x_25 - _Z15histogramKernelPjPKfiiff)
        .other          _Z15histogramKernelPjPKfiiff,@"STO_CUDA_ENTRY STV_DEFAULT"
_Z15histogramKernelPjPKfiiff:
.text._Z15histogramKernelPjPKfiiff:
[----:B------:R-:W-:Y:S01]  /*0000*/  LDC R1, c[0x0][0x37c] ;  /* 0x0000df00ff017b82 */ /* 0x000fe20000000800 */
[----:B------:R-:W0:Y:S01]  /*0010*/  S2R R5, SR_TID.X ;  /* 0x0000000000057919 */ /* 0x000e220000002100 */
[----:B------:R-:W0:Y:S01]  /*0020*/  LDCU UR4, c[0x0][0x360] ;  /* 0x00006c00ff0477ac */ /* 0x000e220008000800 */
[----:B------:R-:W0:Y:S01]  /*0030*/  S2R R0, SR_CTAID.X ;  /* 0x0000000000007919 */ /* 0x000e220000002500 */
[----:B------:R-:W1:Y:S01]  /*0040*/  LDCU UR5, c[0x0][0x394] ;  /* 0x00007280ff0577ac */ /* 0x000e620008000800 */
[----:B0-----:R-:W-:-:S05]  /*0050*/  IMAD R5, R0, UR4, R5 ;  /* 0x0000000400057c24 */ /* 0x001fca000f8e0205 */
[----:B-1----:R-:W-:-:S13]  /*0060*/  ISETP.GE.AND P0, PT, R5, UR5, PT ;  /* 0x0000000505007c0c */ /* 0x002fda000bf06270 */
[----:B------:R-:W-:Y:S05]  /*0070*/  @P0 EXIT ;  /* 0x000000000000094d */ /* 0x000fea0003800000 */
[----:B------:R-:W0:Y:S01]  /*0080*/  LDC.64 R2, c[0x0][0x388] ;  /* 0x0000e200ff027b82 */ /* 0x000e220000000a00 */
[----:B------:R-:W1:Y:S07]  /*0090*/  LDCU.64 UR4, c[0x0][0x358] ;  /* 0x00006b00ff0477ac */ /* 0x000e6e0008000a00 */
[----:B------:R-:W2:Y:S01]  /*00a0*/  LDC.64 R6, c[0x0][0x398] ;  /* 0x0000e600ff067b82 */ /* 0x000ea20000000a00 */
[----:B0-----:R-:W-:-:S06]  /*00b0*/  IMAD.WIDE R2, R5, 0x4, R2 ;  /* 0x0000000405027825 */ /* 0x001fcc00078e0202 */
[----:B-1----:R-:W3:Y:S01]  /*00c0*/  LDG.E R3, desc[UR4][R2.64] ;  /* 0x0000000402037981 */ /* 0x002ee2000c1e1900 */
[----:B------:R-:W-:Y:S01]  /*00d0*/  BSSY.RECONVERGENT B0, `(.L_x_6) ;  /* 0x000000c000007945 */ /* 0x000fe20003800200 */
[----:B--2---:R-:W0:Y:S02]  /*00e0*/  MUFU.RCP R4, R7 ;  /* 0x0000000700047308 */ /* 0x004e240000001000 */
[----:B0-----:R-:W-:-:S04]  /*00f0*/  FFMA R5, R4, -R7, 1 ;  /* 0x3f80000004057423 */ /* 0x001fc80000000807 */
[----:B------:R-:W-:Y:S01]  /*0100*/  FFMA R5, R4, R5, R4 ;  /* 0x0000000504057223 */ /* 0x000fe20000000004 */
[----:B---3--:R-:W-:-:S04]  /*0110*/  FADD R0, R3, -R6 ;  /* 0x8000000603007221 */ /* 0x008fc80000000000 */
[----:B------:R-:W0:Y:S01]  /*0120*/  FCHK P0, R0, R7 ;  /* 0x0000000700007302 */ /* 0x000e220000000000 */
[----:B------:R-:W-:-:S04]  /*0130*/  FFMA R4, R0, R5, RZ ;  /* 0x0000000500047223 */ /* 0x000fc800000000ff */
[----:B------:R-:W-:-:S04]  /*0140*/  FFMA R6, R4, -R7, R0 ;  /* 0x8000000704067223 */ /* 0x000fc80000000000 */
[----:B------:R-:W-:Y:S01]  /*0150*/  FFMA R4, R5, R6, R4 ;  /* 0x0000000605047223 */ /* 0x000fe20000000004 */
[----:B0-----:R-:W-:Y:S06]  /*0160*/  @!P0 BRA `(.L_x_7) ;  /* 0x0000000000088947 */ /* 0x001fec0003800000 */
[----:B------:R-:W-:-:S07]  /*0170*/  MOV R2, 0x190 ;  /* 0x0000019000027802 */ /* 0x000fce0000000f00 */
[----:B------:R-:W-:Y:S05]  /*0180*/  CALL.REL.NOINC `($__internal_0_$__cuda_sm3x_div_rn_noftz_f32_slowpath) ;  /* 0x0000000000287944 */ /* 0x000fea0003c00000 */
.L_x_7:
[----:B------:R-:W-:Y:S05]  /*0190*/  BSYNC.RECONVERGENT B0 ;  /* 0x0000000000007941 */ /* 0x000fea0003800200 */
.L_x_6:
[----:B------:R-:W0:Y:S01]  /*01a0*/  LDCU UR6, c[0x0][0x390] ;  /* 0x00007200ff0677ac */ /* 0x000e220008000800 */
[----:B------:R-:W1:Y:S01]  /*01b0*/  LDC.64 R2, c[0x0][0x380] ;  /* 0x0000e000ff027b82 */ /* 0x000e620000000a00 */
[----:B------:R-:W-:Y:S01]  /*01c0*/  IMAD.MOV.U32 R7, RZ, RZ, 0x1 ;  /* 0x00000001ff077424 */ /* 0x000fe200078e00ff */
[----:B0-----:R-:W-:-:S05]  /*01d0*/  I2FP.F32.S32 R5, UR6 ;  /* 0x0000000600057c45 */ /* 0x001fca0008201400 */
[----:B------:R-:W-:-:S04]  /*01e0*/  FMUL R4, R5, R4 ;  /* 0x0000000405047220 */ /* 0x000fc80000400000 */
[----:B------:R-:W1:Y:S02]  /*01f0*/  F2I.TRUNC.NTZ R5, R4 ;  /* 0x0000000400057305 */ /* 0x000e64000020f100 */
[----:B-1----:R-:W-:-:S05]  /*0200*/  IMAD.WIDE R2, R5, 0x4, R2 ;  /* 0x0000000405027825 */ /* 0x002fca00078e0202 */
[----:B------:R-:W-:Y:S01]  /*0210*/  REDG.E.ADD.STRONG.GPU desc[UR4][R2.64], R7 ;  /* 0x000000070200798e */ /* 0x000fe2000c12e104 */
[----:B------:R-:W-:Y:S05]  /*0220*/  EXIT ;  /* 0x000000000000794d */ /* 0x000fea0003800000 */
        .weak           $__internal_0_$__cuda_sm3x_div_rn_noftz_f32_slowpath
        .type           $__internal_0_$__cuda_sm3x_div_rn_noftz_f32_slowpath,@function
        .size           $__internal_0_$__cuda_sm3x_div_rn_noftz_f32_slowpath,(.L_x_25 - $__internal_0_$__cuda_sm3x_div_rn_noftz_f32_slowpath)
$__internal_0_$__cuda_sm3x_div_rn_noftz_f32_slowpath:
[----:B------:R-:W0:Y:S01]  /*0230*/  LDC R3, c[0x0][0x39c] ;  /* 0x0000e700ff037b82 */ /* 0x000e220000000800 */
[--C-:B------:R-:W-:Y:S01]  /*0240*/  SHF.R.U32.HI R4, RZ, 0x17, R0.reuse ;  /* 0x00000017ff047819 */ /* 0x100fe20000011600 */
[----:B------:R-:W1:Y:S01]  /*0250*/  LDCU UR6, c[0x0][0x39c] ;  /* 0x00007380ff0677ac */ /* 0x000e620008000800 */
[----:B------:R-:W-:Y:S01]  /*0260*/  BSSY.RECONVERGENT B1, `(.L_x_8) ;  /* 0x0000064000017945 */ /* 0x000fe20003800200 */
[----:B------:R-:W-:Y:S01]  /*0270*/  IMAD.MOV.U32 R6, RZ, RZ, R0 ;  /* 0x000000ffff067224 */ /* 0x000fe200078e0000 */
[----:B------:R-:W-:-:S05]  /*0280*/  LOP3.LUT R4, R4, 0xff, RZ, 0xc0, !PT ;  /* 0x000000ff04047812 */ /* 0x000fca00078ec0ff */
[----:B------:R-:W-:Y:S02]  /*0290*/  VIADD R9, R4, 0xffffffff ;  /* 0xffffffff04097836 */ /* 0x000fe40000000000 */
[----:B-1----:R-:W-:Y:S01]  /*02a0*/  IMAD.U32 R7, RZ, RZ, UR6 ;  /* 0x00000006ff077e24 */ /* 0x002fe2000f8e00ff */
[----:B0-----:R-:W-:-:S04]  /*02b0*/  SHF.R.U32.HI R5, RZ, 0x17, R3 ;  /* 0x00000017ff057819 */ /* 0x001fc80000011603 */
[----:B------:R-:W-:-:S05]  /*02c0*/  LOP3.LUT R5, R5, 0xff, RZ, 0xc0, !PT ;  /* 0x000000ff05057812 */ /* 0x000fca00078ec0ff */
[----:B------:R-:W-:-:S05]  /*02d0*/  VIADD R10, R5, 0xffffffff ;  /* 0xffffffff050a7836 */ /* 0x000fca0000000000 */
[----:B------:R-:W-:-:S04]  /*02e0*/  ISETP.GT.U32.AND P0, PT, R10, 0xfd, PT ;  /* 0x000000fd0a00780c */ /* 0x000fc80003f04070 */
[----:B------:R-:W-:-:S13]  /*02f0*/  ISETP.GT.U32.OR P0, PT, R9, 0xfd, P0 ;  /* 0x000000fd0900780c */ /* 0x000fda0000704470 */
[----:B------:R-:W-:Y:S01]  /*0300*/  @!P0 IMAD.MOV.U32 R8, RZ, RZ, RZ ;  /* 0x000000ffff088224 */ /* 0x000fe200078e00ff */
[----:B------:R-:W-:Y:S06]  /*0310*/  @!P0 BRA `(.L_x_9) ;  /* 0x00000000005c8947 */ /* 0x000fec0003800000 */
[----:B------:R-:W-:Y:S02]  /*0320*/  FSETP.GTU.FTZ.AND P1, PT, |R3|, +INF , PT ;  /* 0x7f8000000300780b */ /* 0x000fe40003f3c200 */
[----:B------:R-:W-:-:S04]  /*0330*/  FSETP.GTU.FTZ.AND P0, PT, |R0|, +INF , PT ;  /* 0x7f8000000000780b */ /* 0x000fc80003f1c200 */
[----:B------:R-:W-:-:S13]  /*0340*/  PLOP3.LUT P0, PT, P0, P1, PT, 0xf8, 0x8f ;  /* 0x00000000008f781c */ /* 0x000fda0000703f70 */
[----:B------:R-:W-:Y:S05]  /*0350*/  @P0 BRA `(.L_x_10) ;  /* 0x00000004004c0947 */ /* 0x000fea0003800000 */
[----:B------:R-:W-:-:S13]  /*0360*/  LOP3.LUT P0, RZ, R7, 0x7fffffff, R6, 0xc8, !PT ;  /* 0x7fffffff07ff7812 */ /* 0x000fda000780c806 */
[----:B------:R-:W-:Y:S05]  /*0370*/  @!P0 BRA `(.L_x_11) ;  /* 0x00000004003c8947 */ /* 0x000fea0003800000 */
[C---:B------:R-:W-:Y:S02]  /*0380*/  FSETP.NEU.FTZ.AND P2, PT, |R0|.reuse, +INF , PT ;  /* 0x7f8000000000780b */ /* 0x040fe40003f5d200 */
[----:B------:R-:W-:Y:S02]  /*0390*/  FSETP.NEU.FTZ.AND P1, PT, |R3|, +INF , PT ;  /* 0x7f8000000300780b */ /* 0x000fe40003f3d200 */
[----:B------:R-:W-:-:S11]  /*03a0*/  FSETP.NEU.FTZ.AND P0, PT, |R0|, +INF , PT ;  /* 0x7f8000000000780b */ /* 0x000fd60003f1d200 */
[----:B------:R-:W-:Y:S05]  /*03b0*/  @!P1 BRA !P2, `(.L_x_11) ;  /* 0x00000004002c9947 */ /* 0x000fea0005000000 */
[----:B------:R-:W-:-:S04]  /*03c0*/  LOP3.LUT P2, RZ, R6, 0x7fffffff, RZ, 0xc0, !PT ;  /* 0x7fffffff06ff7812 */ /* 0x000fc8000784c0ff */
[----:B------:R-:W-:-:S13]  /*03d0*/  PLOP3.LUT P1, PT, P1, P2, PT, 0x2f, 0xf2 ;  /* 0x0000000000f2781c */ /* 0x000fda0000f24577 */
[----:B------:R-:W-:Y:S05]  /*03e0*/  @P1 BRA `(.L_x_12) ;  /* 0x0000000400181947 */ /* 0x000fea0003800000 */
[----:B------:R-:W-:-:S04]  /*03f0*/  LOP3.LUT P1, RZ, R7, 0x7fffffff, RZ, 0xc0, !PT ;  /* 0x7fffffff07ff7812 */ /* 0x000fc8000782c0ff */
[----:B------:R-:W-:-:S13]  /*0400*/  PLOP3.LUT P0, PT, P0, P1, PT, 0x2f, 0xf2 ;  /* 0x0000000000f2781c */ /* 0x000fda0000702577 */
[----:B------:R-:W-:Y:S05]  /*0410*/  @P0 BRA `(.L_x_13) ;  /* 0x0000000400000947 */ /* 0x000fea0003800000 */
[----:B------:R-:W-:Y:S02]  /*0420*/  ISETP.GE.AND P0, PT, R9, RZ, PT ;  /* 0x000000ff0900720c */ /* 0x000fe40003f06270 */
[----:B------:R-:W-:-:S11]  /*0430*/  ISETP.GE.AND P1, PT, R10, RZ, PT ;  /* 0x000000ff0a00720c */ /* 0x000fd60003f26270 */
[----:B------:R-:W-:Y:S02]  /*0440*/  @P0 IMAD.MOV.U32 R8, RZ, RZ, RZ ;  /* 0x000000ffff080224 */ /* 0x000fe400078e00ff */
[----:B------:R-:W-:Y:S01]  /*0450*/  @!P0 FFMA R6, R0, 1.84467440737095516160e+19, RZ ;  /* 0x5f80000000068823 */ /* 0x000fe200000000ff */
[----:B------:R-:W-:Y:S02]  /*0460*/  @!P0 IMAD.MOV.U32 R8, RZ, RZ, -0x40 ;  /* 0xffffffc0ff088424 */ /* 0x000fe400078e00ff */
[----:B------:R-:W-:Y:S02]  /*0470*/  @!P1 FFMA R7, R3, 1.84467440737095516160e+19, RZ ;  /* 0x5f80000003079823 */ /* 0x000fe400000000ff */
[----:B------:R-:W-:-:S07]  /*0480*/  @!P1 VIADD R8, R8, 0x40 ;  /* 0x0000004008089836 */ /* 0x000fce0000000000 */
.L_x_9:
[----:B------:R-:W-:Y:S01]  /*0490*/  LEA R0, R5, 0xc0800000, 0x17 ;  /* 0xc080000005007811 */ /* 0x000fe200078eb8ff */
[----:B------:R-:W-:Y:S01]  /*04a0*/  VIADD R4, R4, 0xffffff81 ;  /* 0xffffff8104047836 */ /* 0x000fe20000000000 */
[----:B------:R-:W-:Y:S03]  /*04b0*/  BSSY.RECONVERGENT B2, `(.L_x_14) ;  /* 0x0000035000027945 */ /* 0x000fe60003800200 */
[----:B------:R-:W-:Y:S01]  /*04c0*/  IMAD.IADD R7, R7, 0x1, -R0 ;  /* 0x0000000107077824 */ /* 0x000fe200078e0a00 */
[C---:B------:R-:W-:Y:S01]  /*04d0*/  IADD3 R5, PT, PT, R4.reuse, 0x7f, -R5 ;  /* 0x0000007f04057810 */ /* 0x040fe20007ffe805 */
[----:B------:R-:W-:Y:S02]  /*04e0*/  IMAD R0, R4, -0x800000, R6 ;  /* 0xff80000004007824 */ /* 0x000fe400078e0206 */
[----:B------:R-:W0:Y:S01]  /*04f0*/  MUFU.RCP R3, R7 ;  /* 0x0000000700037308 */ /* 0x000e220000001000 */
[----:B------:R-:W-:Y:S01]  /*0500*/  FADD.FTZ R9, -R7, -RZ ;  /* 0x800000ff07097221 */ /* 0x000fe20000010100 */
[----:B------:R-:W-:-:S03]  /*0510*/  IMAD.IADD R5, R5, 0x1, R8 ;  /* 0x0000000105057824 */ /* 0x000fc600078e0208 */
[----:B0-----:R-:W-:-:S04]  /*0520*/  FFMA R10, R3, R9, 1 ;  /* 0x3f800000030a7423 */ /* 0x001fc80000000009 */
[----:B------:R-:W-:-:S04]  /*0530*/  FFMA R10, R3, R10, R3 ;  /* 0x0000000a030a7223 */ /* 0x000fc80000000003 */
[----:B------:R-:W-:-:S04]  /*0540*/  FFMA R3, R0, R10, RZ ;  /* 0x0000000a00037223 */ /* 0x000fc800000000ff */
[----:B------:R-:W-:-:S04]  /*0550*/  FFMA R6, R9, R3, R0 ;  /* 0x0000000309067223 */ /* 0x000fc80000000000 */
[----:B------:R-:W-:-:S04]  /*0560*/  FFMA R11, R10, R6, R3 ;  /* 0x000000060a0b7223 */ /* 0x000fc80000000003 */
[----:B------:R-:W-:-:S04]  /*0570*/  FFMA R6, R9, R11, R0 ;  /* 0x0000000b09067223 */ /* 0x000fc80000000000 */
[----:B------:R-:W-:-:S05]  /*0580*/  FFMA R3, R10, R6, R11 ;  /* 0x000000060a037223 */ /* 0x000fca000000000b */
[----:B------:R-:W-:-:S04]  /*0590*/  SHF.R.U32.HI R0, RZ, 0x17, R3 ;  /* 0x00000017ff007819 */ /* 0x000fc80000011603 */
[----:B------:R-:W-:-:S05]  /*05a0*/  LOP3.LUT R0, R0, 0xff, RZ, 0xc0, !PT ;  /* 0x000000ff00007812 */ /* 0x000fca00078ec0ff */
[----:B------:R-:W-:-:S04]  /*05b0*/  IMAD.IADD R8, R0, 0x1, R5 ;  /* 0x0000000100087824 */ /* 0x000fc800078e0205 */
[----:B------:R-:W-:-:S05]  /*05c0*/  VIADD R0, R8, 0xffffffff ;  /* 0xffffffff08007836 */ /* 0x000fca0000000000 */
[----:B------:R-:W-:-:S13]  /*05d0*/  ISETP.GE.U32.AND P0, PT, R0, 0xfe, PT ;  /* 0x000000fe0000780c */ /* 0x000fda0003f06070 */
[----:B------:R-:W-:Y:S05]  /*05e0*/  @!P0 BRA `(.L_x_15) ;  /* 0x0000000000808947 */ /* 0x000fea0003800000 */
[----:B------:R-:W-:-:S13]  /*05f0*/  ISETP.GT.AND P0, PT, R8, 0xfe, PT ;  /* 0x000000fe0800780c */ /* 0x000fda0003f04270 */
[----:B------:R-:W-:Y:S05]  /*0600*/  @P0 BRA `(.L_x_16) ;  /* 0x00000000006c0947 */ /* 0x000fea0003800000 */
[----:B------:R-:W-:-:S13]  /*0610*/  ISETP.GE.AND P0, PT, R8, 0x1, PT ;  /* 0x000000010800780c */ /* 0x000fda0003f06270 */
[----:B------:R-:W-:Y:S05]  /*0620*/  @P0 BRA `(.L_x_17) ;  /* 0x0000000000740947 */ /* 0x000fea0003800000 */
[----:B------:R-:W-:Y:S02]  /*0630*/  ISETP.GE.AND P0, PT, R8, -0x18, PT ;  /* 0xffffffe80800780c */ /* 0x000fe40003f06270 */
[----:B------:R-:W-:-:S11]  /*0640*/  LOP3.LUT R3, R3, 0x80000000, RZ, 0xc0, !PT ;  /* 0x8000000003037812 */ /* 0x000fd600078ec0ff */
[----:B------:R-:W-:Y:S05]  /*0650*/  @!P0 BRA `(.L_x_17) ;  /* 0x0000000000688947 */ /* 0x000fea0003800000 */
[-CC-:B------:R-:W-:Y:S01]  /*0660*/  FFMA.RZ R0, R10, R6.reuse, R11.reuse ;  /* 0x000000060a007223 */ /* 0x180fe2000000c00b */
[----:B------:R-:W-:Y:S02]  /*0670*/  VIADD R7, R8, 0x20 ;  /* 0x0000002008077836 */ /* 0x000fe40000000000 */
[-CC-:B------:R-:W-:Y:S01]  /*0680*/  FFMA.RM R5, R10, R6.reuse, R11.reuse ;  /* 0x000000060a057223 */ /* 0x180fe2000000400b */
[----:B------:R-:W-:Y:S02]  /*0690*/  ISETP.NE.AND P2, PT, R8, RZ, PT ;  /* 0x000000ff0800720c */ /* 0x000fe40003f45270 */
[----:B------:R-:W-:Y:S01]  /*06a0*/  LOP3.LUT R4, R0, 0x7fffff, RZ, 0xc0, !PT ;  /* 0x007fffff00047812 */ /* 0x000fe200078ec0ff */
[----:B------:R-:W-:Y:S01]  /*06b0*/  FFMA.RP R0, R10, R6, R11 ;  /* 0x000000060a007223 */ /* 0x000fe2000000800b */
[----:B------:R-:W-:Y:S01]  /*06c0*/  IMAD.MOV R6, RZ, RZ, -R8 ;  /* 0x000000ffff067224 */ /* 0x000fe200078e0a08 */
[----:B------:R-:W-:Y:S02]  /*06d0*/  ISETP.NE.AND P1, PT, R8, RZ, PT ;  /* 0x000000ff0800720c */ /* 0x000fe40003f25270 */
[----:B------:R-:W-:-:S02]  /*06e0*/  LOP3.LUT R4, R4, 0x800000, RZ, 0xfc, !PT ;  /* 0x0080000004047812 */ /* 0x000fc400078efcff */
[----:B------:R-:W-:Y:S02]  /*06f0*/  FSETP.NEU.FTZ.AND P0, PT, R0, R5, PT ;  /* 0x000000050000720b */ /* 0x000fe40003f1d000 */
[----:B------:R-:W-:Y:S02]  /*0700*/  SHF.L.U32 R7, R4, R7, RZ ;  /* 0x0000000704077219 */ /* 0x000fe400000006ff */
[----:B------:R-:W-:Y:S02]  /*0710*/  SEL R5, R6, RZ, P2 ;  /* 0x000000ff06057207 */ /* 0x000fe40001000000 */
[----:B------:R-:W-:Y:S02]  /*0720*/  ISETP.NE.AND P1, PT, R7, RZ, P1 ;  /* 0x000000ff0700720c */ /* 0x000fe40000f25270 */
[----:B------:R-:W-:Y:S02]  /*0730*/  SHF.R.U32.HI R5, RZ, R5, R4 ;  /* 0x00000005ff057219 */ /* 0x000fe40000011604 */
[----:B------:R-:W-:-:S02]  /*0740*/  PLOP3.LUT P0, PT, P0, P1, PT, 0xf8, 0x8f ;  /* 0x00000000008f781c */ /* 0x000fc40000703f70 */
[----:B------:R-:W-:Y:S02]  /*0750*/  SHF.R.U32.HI R7, RZ, 0x1, R5 ;  /* 0x00000001ff077819 */ /* 0x000fe40000011605 */
[----:B------:R-:W-:-:S04]  /*0760*/  SEL R0, RZ, 0x1, !P0 ;  /* 0x00000001ff007807 */ /* 0x000fc80004000000 */
[----:B------:R-:W-:-:S04]  /*0770*/  LOP3.LUT R0, R0, 0x1, R7, 0xf8, !PT ;  /* 0x0000000100007812 */ /* 0x000fc800078ef807 */
[----:B------:R-:W-:-:S05]  /*0780*/  LOP3.LUT R0, R0, R5, RZ, 0xc0, !PT ;  /* 0x0000000500007212 */ /* 0x000fca00078ec0ff */
[----:B------:R-:W-:-:S05]  /*0790*/  IMAD.IADD R0, R7, 0x1, R0 ;  /* 0x0000000107007824 */ /* 0x000fca00078e0200 */
[----:B------:R-:W-:Y:S01]  /*07a0*/  LOP3.LUT R3, R0, R3, RZ, 0xfc, !PT ;  /* 0x0000000300037212 */ /* 0x000fe200078efcff */
[----:B------:R-:W-:Y:S06]  /*07b0*/  BRA `(.L_x_17) ;  /* 0x0000000000107947 */ /* 0x000fec0003800000 */
.L_x_16:
[----:B------:R-:W-:-:S04]  /*07c0*/  LOP3.LUT R3, R3, 0x80000000, RZ, 0xc0, !PT ;  /* 0x8000000003037812 */ /* 0x000fc800078ec0ff */
[----:B------:R-:W-:Y:S01]  /*07d0*/  LOP3.LUT R3, R3, 0x7f800000, RZ, 0xfc, !PT ;  /* 0x7f80000003037812 */ /* 0x000fe200078efcff */
[----:B------:R-:W-:Y:S06]  /*07e0*/  BRA `(.L_x_17) ;  /* 0x0000000000047947 */ /* 0x000fec0003800000 */
.L_x_15:
[----:B------:R-:W-:-:S07]  /*07f0*/  IMAD R3, R5, 0x800000, R3 ;  /* 0x0080000005037824 */ /* 0x000fce00078e0203 */
.L_x_17:
[----:B------:R-:W-:Y:S05]  /*0800*/  BSYNC.RECONVERGENT B2 ;  /* 0x0000000000027941 */ /* 0x000fea0003800200 */
.L_x_14:
[----:B------:R-:W-:Y:S05]  /*0810*/  BRA `(.L_x_18) ;  /* 0x0000000000207947 */ /* 0x000fea0003800000 */
.L_x_13:
[----:B------:R-:W-:-:S04]  /*0820*/  LOP3.LUT R3, R7, 0x80000000, R6, 0x48, !PT ;  /* 0x8000000007037812 */ /* 0x000fc800078e4806 */
[----:B------:R-:W-:Y:S01]  /*0830*/  LOP3.LUT R3, R3, 0x7f800000, RZ, 0xfc, !PT ;  /* 0x7f80000003037812 */ /* 0x000fe200078efcff */
[----:B------:R-:W-:Y:S06]  /*0840*/  BRA `(.L_x_18) ;  /* 0x0000000000147947 */ /* 0x000fec0003800000 */
.L_x_12:
[----:B------:R-:W-:Y:S01]  /*0850*/  LOP3.LUT R3, R7, 0x80000000, R6, 0x48, !PT ;  /* 0x8000000007037812 */ /* 0x000fe200078e4806 */
[----:B------:R-:W-:Y:S06]  /*0860*/  BRA `(.L_x_18) ;  /* 0x00000000000c7947 */ /* 0x000fec0003800000 */
.L_x_11:
[----:B------:R-:W0:Y:S01]  /*0870*/  MUFU.RSQ R3, -QNAN ;  /* 0xffc0000000037908 */ /* 0x000e220000001400 */
[----:B------:R-:W-:Y:S05]  /*0880*/  BRA `(.L_x_18) ;  /* 0x0000000000047947 */ /* 0x000fea0003800000 */
.L_x_10:
[----:B------:R-:W-:-:S07]  /*0890*/  FADD.FTZ R3, R0, R3 ;  /* 0x0000000300037221 */ /* 0x000fce0000010000 */
.L_x_18:
[----:B------:R-:W-:Y:S05]  /*08a0*/  BSYNC.RECONVERGENT B1 ;  /* 0x0000000000017941 */ /* 0x000fea0003800200 */
.L_x_8:
[----:B0-----:R-:W-:Y:S02]  /*08b0*/  IMAD.MOV.U32 R4, RZ, RZ, R3 ;  /* 0x000000ffff047224 */ /* 0x001fe400078e0003 */
[----:B------:R-:W-:-:S04]  /*08c0*/  IMAD.MOV.U32 R3, RZ, RZ, 0x0 ;  /* 0x00000000ff037424 */ /* 0x000fc800078e00ff */
[----:B------:R-:W-:Y:S05]  /*08d0*/  RET.REL.NODEC R2 `(_Z15histogramKernelPjPKfiiff) ;  /* 0xfffffff402c87950 */ /* 0x000fea0003c3ffff */
.L_x_19:
        /* <DEDUP_REMOVED lines=10> */
.L_x_25:


//--------------------- .text._Z12reduceKernelPfPKfb --------------------------
	.section	.text._Z12reduceKernelPfPKfb,"ax",@progbits
	.align	128
        .global         _Z12reduceKernelPfPKfb
        .type           _Z12reduceKernelPfPKfb,@function
        .size           _Z12reduceKernelPfPKfb,(.L_x_28 - _Z12reduceKernelPfPKfb)
        .other          _Z12reduceKernelPfPKfb,@"STO_CUDA_ENTRY STV_DEFAULT"
_Z12reduceKernelPfPKfb:
.text._Z12reduceKernelPfPKfb:
[----:B------:R-:W-:Y:S01]  /*0000*/  LDC R1, c[0x0][0x37c] ;  /* 0x0000df00ff017b82 */ /* 0x000fe20000000800 */
[----:B------:R-:W0:Y:S07]  /*0010*/  S2R R9, SR_TID.X ;  /* 0x0000000000097919 */ /* 0x000e2e0000002100 */
[----:B------:R-:W1:Y:S01]  /*0020*/  LDC.64 R2, c[0x0][0x388] ;  /* 0x0000e200ff027b82 */ /* 0x000e620000000a00 */
[----:B------:R-:W0:Y:S01]  /*0030*/  LDCU UR8, c[0x0][0x360] ;  /* 0x00006c00ff0877ac */ /* 0x000e220008000800 */
[----:B------:R-:W0:Y:S01]  /*0040*/  S2R R6, SR_CTAID.X ;  /* 0x0000000000067919 */ /* 0x000e220000002500 */
[----:B------:R-:W2:Y:S01]  /*0050*/  LDCU.64 UR6, c[0x0][0x358] ;  /* 0x00006b00ff0677ac */ /* 0x000ea20008000a00 */
[----:B0-----:R-:W-:-:S04]  /*0060*/  IMAD R5, R6, UR8, R9 ;  /* 0x0000000806057c24 */ /* 0x001fc8000f8e0209 */
[----:B-1----:R-:W-:-:S06]  /*0070*/  IMAD.WIDE R2, R5, 0x4, R2 ;  /* 0x0000000405027825 */ /* 0x002fcc00078e0202 */
[----:B--2---:R-:W2:Y:S01]  /*0080*/  LDG.E R2, desc[UR6][R2.64] ;  /* 0x0000000602027981 */ /* 0x004ea2000c1e1900 */
[----:B------:R-:W0:Y:S01]  /*0090*/  S2UR UR5, SR_CgaCtaId ;  /* 0x00000000000579c3 */ /* 0x000e220000008800 */
[----:B------:R-:W-:Y:S01]  /*00a0*/  UMOV UR4, 0x400 ;  /* 0x0000040000047882 */ /* 0x000fe20000000000 */
[----:B------:R-:W-:Y:S02]  /*00b0*/  UISETP.GE.U32.AND UP0, UPT, UR8, 0x2, UPT ;  /* 0x000000020800788c */ /* 0x000fe4000bf06070 */
[----:B0-----:R-:W-:-:S06]  /*00c0*/  ULEA UR4, UR5, UR4, 0x18 ;  /* 0x0000000405047291 */ /* 0x001fcc000f8ec0ff */
[----:B------:R-:W-:-:S05]  /*00d0*/  LEA R5, R9, UR4, 0x2 ;  /* 0x0000000409057c11 */ /* 0x000fca000f8e10ff */
[----:B--2---:R0:W-:Y:S01]  /*00e0*/  STS [R5], R2 ;  /* 0x0000000205007388 */ /* 0x0041e20000000800 */
[----:B------:R-:W-:Y:S06]  /*00f0*/  BAR.SYNC.DEFER_BLOCKING 0x0 ;  /* 0x0000000000007b1d */ /* 0x000fec0000010000 */
[----:B------:R-:W-:Y:S05]  /*0100*/  BRA.U !UP0, `(.L_x_20) ;  /* 0x0000000108587547 */ /* 0x000fea000b800000 */
[----:B------:R-:W-:Y:S01]  /*0110*/  IMAD.U32 R0, RZ, RZ, UR8 ;  /* 0x00000008ff007e24 */ /* 0x000fe2000f8e00ff */
[----:B------:R-:W1:Y:S06]  /*0120*/  LDCU.U8 UR5, c[0x0][0x390] ;  /* 0x00007200ff0577ac */ /* 0x000e6c0008000000 */
.L_x_23:
[--C-:B------:R-:W-:Y:S01]  /*0130*/  IMAD.MOV.U32 R8, RZ, RZ, R0.reuse ;  /* 0x000000ffff087224 */ /* 0x100fe200078e0000 */
[----:B------:R-:W-:Y:S01]  /*0140*/  SHF.R.U32.HI R0, RZ, 0x1, R0 ;  /* 0x00000001ff007819 */ /* 0x000fe20000011600 */
[----:B------:R-:W-:Y:S03]  /*0150*/  BSSY.RECONVERGENT B0, `(.L_x_21) ;  /* 0x000000e000007945 */ /* 0x000fe60003800200 */
[----:B------:R-:W-:-:S13]  /*0160*/  ISETP.GE.U32.AND P0, PT, R9, R0, PT ;  /* 0x000000000900720c */ /* 0x000fda0003f06070 */
[----:B--2---:R-:W-:Y:S05]  /*0170*/  @P0 BRA `(.L_x_22) ;  /* 0x00000000002c0947 */ /* 0x004fea0003800000 */
[----:B-1----:R-:W-:Y:S01]  /*0180*/  UPRMT UR4, UR5, 0x8880, URZ ;  /* 0x0000888005047896 */ /* 0x002fe200080000ff */
[----:B------:R-:W-:-:S05]  /*0190*/  IMAD R3, R0, 0x4, R5 ;  /* 0x0000000400037824 */ /* 0x000fca00078e0205 */
[----:B------:R-:W-:-:S13]  /*01a0*/  ISETP.NE.AND P0, PT, RZ, UR4, PT ;  /* 0x00000004ff007c0c */ /* 0x000fda000bf05270 */
[----:B0-----:R-:W-:Y:S04]  /*01b0*/  @P0 LDS R2, [R5] ;  /* 0x0000000005020984 */ /* 0x001fe80000000800 */
[----:B------:R-:W0:Y:S02]  /*01c0*/  @P0 LDS R7, [R3] ;  /* 0x0000000003070984 */ /* 0x000e240000000800 */
[----:B0-----:R-:W-:-:S05]  /*01d0*/  @P0 FMNMX R2, R2, R7, !PT ;  /* 0x0000000702020209 */ /* 0x001fca0007800000 */
[----:B------:R-:W-:Y:S04]  /*01e0*/  @P0 STS [R5], R2 ;  /* 0x0000000205000388 */ /* 0x000fe80000000800 */
[----:B------:R-:W-:Y:S04]  /*01f0*/  @!P0 LDS R4, [R3] ;  /* 0x0000000003048984 */ /* 0x000fe80000000800 */
[----:B------:R-:W0:Y:S02]  /*0200*/  @!P0 LDS R7, [R5] ;  /* 0x0000000005078984 */ /* 0x000e240000000800 */
[----:B0-----:R-:W-:-:S05]  /*0210*/  @!P0 FMNMX R4, R4, R7, PT ;  /* 0x0000000704048209 */ /* 0x001fca0003800000 */
[----:B------:R2:W-:Y:S02]  /*0220*/  @!P0 STS [R5], R4 ;  /* 0x0000000405008388 */ /* 0x0005e40000000800 */
.L_x_22:
[----:B-1----:R-:W-:Y:S05]  /*0230*/  BSYNC.RECONVERGENT B0 ;  /* 0x0000000000007941 */ /* 0x002fea0003800200 */
.L_x_21:
[----:B------:R-:W-:Y:S01]  /*0240*/  BAR.SYNC.DEFER_BLOCKING 0x0 ;  /* 0x0000000000007b1d */ /* 0x000fe20000010000 */
[----:B------:R-:W-:-:S13]  /*0250*/  ISETP.GT.U32.AND P0, PT, R8, 0x3, PT ;  /* 0x000000030800780c */ /* 0x000fda0003f04070 */
[----:B------:R-:W-:Y:S05]  /*0260*/  @P0 BRA `(.L_x_23) ;  /* 0xfffffffc00b00947 */ /* 0x000fea000383ffff */
.L_x_20:
[----:B------:R-:W-:-:S13]  /*0270*/  ISETP.NE.AND P0, PT, R9, RZ, PT ;  /* 0x000000ff0900720c */ /* 0x000fda0003f05270 */
[----:B------:R-:W-:Y:S05]  /*0280*/  @P0 EXIT ;  /* 0x000000000000094d */ /* 0x000fea0003800000 */
[----:B------:R-:W1:Y:S01]  /*0290*/  S2UR UR5, SR_CgaCtaId ;  /* 0x00000000000579c3 */ /* 0x000e620000008800 */
[----:B------:R-:W-:-:S07]  /*02a0*/  UMOV UR4, 0x400 ;  /* 0x0000040000047882 */ /* 0x000fce0000000000 */
[----:B0-----:R-:W0:Y:S01]  /*02b0*/  LDC.64 R2, c[0x0][0x380] ;  /* 0x0000e000ff027b82 */ /* 0x001e220000000a00 */
[----:B-1----:R-:W-:Y:S01]  /*02c0*/  ULEA UR4, UR5, UR4, 0x18 ;  /* 0x0000000405047291 */ /* 0x002fe2000f8ec0ff */
[----:B0-----:R-:W-:-:S08]  /*02d0*/  IMAD.WIDE.U32 R2, R6, 0x4, R2 ;  /* 0x0000000406027825 */ /* 0x001fd000078e0002 */
[----:B--2---:R-:W0:Y:S04]  /*02e0*/  LDS R5, [UR4] ;  /* 0x00000004ff057984 */ /* 0x004e280008000800 */
[----:B0-----:R-:W-:Y:S01]  /*02f0*/  STG.E desc[UR6][R2.64], R5 ;  /* 0x0000000502007986 */ /* 0x001fe2000c101906 */
[----:B------:R-:W-:Y:S05]  /*0300*/  EXIT ;  /* 0x000000000000794d */ /* 0x000fea0003800000 */
.L_x_24:
        /* <DEDUP_REMOVED lines=15> */
.L_x_28:


//--------------------- .nv.shared._Z19exclusiveScanKernelPjPKji --------------------------
	.section	.nv.shared._Z19exclusiveScanKernelPjPKji,"aw",@nobits
	.sectionflags	@""
	.align	16
	.zero		1024


//--------------------- .nv.shared.reserved.0     --------------------------
	.section	.nv.shared.reserved.0,"aw",@nobits
	.weak		__nv_reservedSMEM_offset_0_alias
	.size		__nv_reservedSMEM_offset_0_alias, 0, 64
	.other		__nv_reservedSMEM_offset_0_alias,@"STO_CUDA_RESERVED_SHARED STV_DEFAULT"
__nv_reservedSMEM_offset_0_alias:
	.zero		0
	.zero		64


//--------------------- .nv.shared._Z15histogramKernelPjPKfiiff --------------------------
	.section	.nv.shared._Z15histogramKernelPjPKfiiff,"aw",@nobits
	.sectionflags	@""
	.align	16
	.zero		1024


//--------------------- .nv.shared._Z12reduceKernelPfPKfb --------------------------
	.section	.nv.shared._Z12reduceKernelPfPKfb,"aw",@nobits
	.sectionflags	@""
	.align	16
	.zero		1024


//--------------------- .nv.constant0._Z19exclusiveScanKernelPjPKji --------------------------
	.section	.nv.constant0._Z19exclusiveScanKernelPjPKji,"a",@progbits
	.sectionflags	@""
	.align	4
.nv.constant0._Z19exclusiveScanKernelPjPKji:
	.zero		916


//--------------------- .nv.constant0._Z15histogramKernelPjPKfiiff --------------------------
	.section	.nv.constant0._Z15histogramKernelPjPKfiiff,"a",@progbits
	.sectionflags	@""
	.align	4
.nv.constant0._Z15histogramKernelPjPKfiiff:
	.zero		928


//--------------------- .nv.constant0._Z12reduceKernelPfPKfb --------------------------
	.section	.nv.constant0._Z12reduceKernelPfPKfb,"a",@progbits
	.sectionflags	@""
	.align	4
.nv.constant0._Z12reduceKernelPfPKfb:
	.zero		913


//--------------------- SYMBOLS --------------------------

	.type		.nv.reservedSmem.offset0,@object
	.size		.nv.reservedSmem.offset0,0x4
	.type		.nv.reservedSmem.cap,@object
	.size		.nv.reservedSmem.cap,0x4
